	.headerflags	@"EF_CUDA_TEXMODE_UNIFIED EF_CUDA_64BIT_ADDRESS EF_CUDA_ACCELERATORS EF_CUDA_SM90 EF_CUDA_VIRTUAL_SM(EF_CUDA_SM90)"
	.elftype	@"ET_EXEC"


//--------------------- .nv.info                  --------------------------
	.section	.nv.info,"",@"SHT_CUDA_INFO"
	.align	4


	//----- nvinfo : EIATTR_REGCOUNT
	.align		4
        /*0000*/ 	.byte	0x04, 0x2f
        /*0002*/ 	.short	(.L_1 - .L_0)
	.align		4
.L_0:
        /*0004*/ 	.word	index@(triton_poi_fused_mul_0)
        /*0008*/ 	.word	0x0000000c


	//----- nvinfo : EIATTR_MIN_STACK_SIZE
	.align		4
.L_1:
        /*000c*/ 	.byte	0x04, 0x12
        /*000e*/ 	.short	(.L_3 - .L_2)
	.align		4
.L_2:
        /*0010*/ 	.word	index@(triton_poi_fused_mul_0)
        /*0014*/ 	.word	0x00000000


	//----- nvinfo : EIATTR_FRAME_SIZE
	.align		4
.L_3:
        /*0018*/ 	.byte	0x04, 0x11
        /*001a*/ 	.short	(.L_5 - .L_4)
	.align		4
.L_4:
        /*001c*/ 	.word	index@(triton_poi_fused_mul_0)
        /*0020*/ 	.word	0x00000000


	//----- nvinfo : EIATTR_MIN_STACK_SIZE
	.align		4
.L_5:
        /*0024*/ 	.byte	0x04, 0x12
        /*0026*/ 	.short	(.L_7 - .L_6)
	.align		4
.L_6:
        /*0028*/ 	.word	index@(triton_poi_fused_mul_0)
        /*002c*/ 	.word	0x00000000
.L_7:


//--------------------- .nv.info.triton_poi_fused_mul_0 --------------------------
	.section	.nv.info.triton_poi_fused_mul_0,"",@"SHT_CUDA_INFO"
	.sectionflags	@""
	.align	4


	//----- nvinfo : EIATTR_CUDA_API_VERSION
	.align		4
        /*0000*/ 	.byte	0x04, 0x37
        /*0002*/ 	.short	(.L_9 - .L_8)
.L_8:
        /*0004*/ 	.word	0x0000007c


	//----- nvinfo : EIATTR_KPARAM_INFO
	.align		4
.L_9:
        /*0008*/ 	.byte	0x04, 0x17
        /*000a*/ 	.short	(.L_11 - .L_10)
.L_10:
        /*000c*/ 	.word	0x00000000
        /*0010*/ 	.short	0x0003
        /*0012*/ 	.short	0x0018
        /*0014*/ 	.byte	0x00, 0xf0, 0x11, 0x00


	//----- nvinfo : EIATTR_KPARAM_INFO
	.align		4
.L_11:
        /*0018*/ 	.byte	0x04, 0x17
        /*001a*/ 	.short	(.L_13 - .L_12)
.L_12:
        /*001c*/ 	.word	0x00000000
        /*0020*/ 	.short	0x0002
        /*0022*/ 	.short	0x0010
        /*0024*/ 	.byte	0x00, 0xf4, 0x21, 0x00


	//----- nvinfo : EIATTR_KPARAM_INFO
	.align		4
.L_13:
        /*0028*/ 	.byte	0x04, 0x17
        /*002a*/ 	.short	(.L_15 - .L_14)
.L_14:
        /*002c*/ 	.word	0x00000000
        /*0030*/ 	.short	0x0001
        /*0032*/ 	.short	0x0008
        /*0034*/ 	.byte	0x00, 0xf0, 0x21, 0x00


	//----- nvinfo : EIATTR_KPARAM_INFO
	.align		4
.L_15:
        /*0038*/ 	.byte	0x04, 0x17
        /*003a*/ 	.short	(.L_17 - .L_16)
.L_16:
        /*003c*/ 	.word	0x00000000
        /*0040*/ 	.short	0x0000
        /*0042*/ 	.short	0x0000
        /*0044*/ 	.byte	0x00, 0xf4, 0x21, 0x00


	//----- nvinfo : EIATTR_SPARSE_MMA_MASK
	.align		4
.L_17:
        /*0048*/ 	.byte	0x03, 0x50
        /*004a*/ 	.short	0x0000


	//----- nvinfo : EIATTR_MAXREG_COUNT
	.align		4
        /*004c*/ 	.byte	0x03, 0x1b
        /*004e*/ 	.short	0x00ff


	//----- nvinfo : EIATTR_EXIT_INSTR_OFFSETS
	.align		4
        /*0050*/ 	.byte	0x04, 0x1c
        /*0052*/ 	.short	(.L_19 - .L_18)


	//   ....[0]....
.L_18:
        /*0054*/ 	.word	0x00000100


	//   ....[1]....
        /*0058*/ 	.word	0x00000120


	//----- nvinfo : EIATTR_REQNTID
	.align		4
.L_19:
        /*005c*/ 	.byte	0x04, 0x10
        /*005e*/ 	.short	(.L_21 - .L_20)
.L_20:
        /*0060*/ 	.word	0x00000080
        /*0064*/ 	.word	0x00000001
        /*0068*/ 	.word	0x00000001


	//----- nvinfo : EIATTR_CBANK_PARAM_SIZE
	.align		4
.L_21:
        /*006c*/ 	.byte	0x03, 0x19
        /*006e*/ 	.short	0x001c


	//----- nvinfo : EIATTR_PARAM_CBANK
	.align		4
        /*0070*/ 	.byte	0x04, 0x0a
        /*0072*/ 	.short	(.L_23 - .L_22)
	.align		4
.L_22:
        /*0074*/ 	.word	index@(.nv.constant0.triton_poi_fused_mul_0)
        /*0078*/ 	.short	0x0210
        /*007a*/ 	.short	0x001c


	//----- nvinfo : EIATTR_SW_WAR
	.align		4
.L_23:
        /*007c*/ 	.byte	0x04, 0x36
        /*007e*/ 	.short	(.L_25 - .L_24)
.L_24:
        /*0080*/ 	.word	0x00000008
.L_25:


//--------------------- .nv.callgraph             --------------------------
	.section	.nv.callgraph,"",@"SHT_CUDA_CALLGRAPH"
	.align	4
	.sectionentsize	8
	.align		4
        /*0000*/ 	.word	0x00000000
	.align		4
        /*0004*/ 	.word	0xffffffff
	.align		4
        /*0008*/ 	.word	0x00000000
	.align		4
        /*000c*/ 	.word	0xfffffffe
	.align		4
        /*0010*/ 	.word	0x00000000
	.align		4
        /*0014*/ 	.word	0xfffffffd
	.align		4
        /*0018*/ 	.word	0x00000000
	.align		4
        /*001c*/ 	.word	0xfffffffc


//--------------------- .text.triton_poi_fused_mul_0 --------------------------
	.section	.text.triton_poi_fused_mul_0,"ax",@progbits
	.align	128
        .global         triton_poi_fused_mul_0
        .type           triton_poi_fused_mul_0,@function
        .size           triton_poi_fused_mul_0,(.L_x_1 - triton_poi_fused_mul_0)
        .other          triton_poi_fused_mul_0,@"STO_CUDA_ENTRY STV_DEFAULT"
triton_poi_fused_mul_0:
.text.triton_poi_fused_mul_0:
[----:B------:R-:W0:Y:S02]  /*0000*/  LDC R1, c[0x0][0x28] ;  /* 0x00000a00ff017b82 */ /* 0x000e240000000800 */
[----:B------:R-:W1:Y:S01]  /*0010*/  S2R R0, SR_TID.X ;  /* 0x0000000000007919 */ /* 0x000e620000002100 */
[----:B------:R-:W2:Y:S01]  /*0020*/  LDC.64 R2, c[0x0][0x210] ;  /* 0x00008400ff027b82 */ /* 0x000ea20000000a00 */
[----:B------:R-:W-:Y:S01]  /*0030*/  ULDC.64 UR4, c[0x0][0x208] ;  /* 0x0000820000047ab9 */ /* 0x000fe20000000a00 */
[----:B------:R-:W-:Y:S01]  /*0040*/  ULDC.64 UR6, c[0x0][0x218] ;  /* 0x0000860000067ab9 */ /* 0x000fe20000000a00 */
[----:B------:R-:W3:Y:S05]  /*0050*/  S2R R7, SR_CTAID.X ;  /* 0x0000000000077919 */ /* 0x000eea0000002500 */
[----:B------:R-:W4:Y:S01]  /*0060*/  LDC.64 R4, c[0x0][0x220] ;  /* 0x00008800ff047b82 */ /* 0x000f220000000a00 */
[----:B-1----:R-:W-:-:S04]  /*0070*/  LOP3.LUT R0, R0, 0x7f, RZ, 0xc0, !PT ;  /* 0x0000007f00007812 */ /* 0x002fc800078ec0ff */
[----:B---3--:R-:W-:Y:S01]  /*0080*/  LEA R7, R7, R0, 0x7 ;  /* 0x0000000007077211 */ /* 0x008fe200078e38ff */
[----:B------:R-:W-:-:S03]  /*0090*/  HFMA2.MMA R0, -RZ, RZ, 0, 0 ;  /* 0x00000000ff007435 */ /* 0x000fc600000001ff */
[C---:B------:R-:W-:Y:S01]  /*00a0*/  ISETP.GE.AND P0, PT, R7.reuse, 0x90, PT ;  /* 0x000000900700780c */ /* 0x040fe20003f06270 */
[----:B--2---:R-:W-:-:S12]  /*00b0*/  IMAD.WIDE R2, R7, 0x4, R2 ;  /* 0x0000000407027825 */ /* 0x004fd800078e0202 */
[----:B------:R-:W2:Y:S01]  /*00c0*/  @!P0 LDG.E R0, desc[UR4][R2.64] ;  /* 0x0000000402008981 */ /* 0x000ea2000c1e1900 */
[----:B------:R-:W2:Y:S01]  /*00d0*/  F2F.F32.F64 R9, UR6 ;  /* 0x0000000600097d10 */ /* 0x000ea20008301000 */
[----:B----4-:R-:W-:-:S04]  /*00e0*/  IMAD.WIDE R4, R7, 0x4, R4 ;  /* 0x0000000407047825 */ /* 0x010fc800078e0204 */
[----:B--2---:R-:W-:Y:S01]  /*00f0*/  FMUL R9, R9, R0 ;  /* 0x0000000009097220 */ /* 0x004fe20000400000 */
[----:B------:R-:W-:Y:S06]  /*0100*/  @P0 EXIT ;  /* 0x000000000000094d */ /* 0x000fec0003800000 */
[----:B------:R-:W-:Y:S01]  /*0110*/  STG.E desc[UR4][R4.64], R9 ;  /* 0x0000000904007986 */ /* 0x000fe2000c101904 */
[----:B------:R-:W-:Y:S05]  /*0120*/  EXIT ;  /* 0x000000000000794d */ /* 0x000fea0003800000 */
.L_x_0:
[----:B------:R-:W-:-:S00]  /*0130*/  BRA `(.L_x_0) ;  /* 0xfffffffc00fc7947 */ /* 0x000fc0000383ffff */
[----:B------:R-:W-:-:S00]  /*0140*/  NOP ;  /* 0x0000000000007918 */ /* 0x000fc00000000000 */
        /* <DEDUP_REMOVED lines=11> */
.L_x_1:


//--------------------- .nv.constant0.triton_poi_fused_mul_0 --------------------------
	.section	.nv.constant0.triton_poi_fused_mul_0,"a",@progbits
	.sectionflags	@""
	.align	4
.nv.constant0.triton_poi_fused_mul_0:
	.zero		556
